//
// Generated by NVIDIA NVVM Compiler
//
// Compiler Build ID: CL-36424714
// Cuda compilation tools, release 13.0, V13.0.88
// Based on NVVM 20.0.0
//

.version 9.0
.target sm_100
.address_size 64

	// .globl	_Z6vecAddPdS_S_d

.visible .entry _Z6vecAddPdS_S_d(
	.param .u64 .ptr .align 1 _Z6vecAddPdS_S_d_param_0,
	.param .u64 .ptr .align 1 _Z6vecAddPdS_S_d_param_1,
	.param .u64 .ptr .align 1 _Z6vecAddPdS_S_d_param_2,
	.param .f64 _Z6vecAddPdS_S_d_param_3
)
{
	.reg .pred 	%p<3>;
	.reg .b32 	%r<7>;
	.reg .b64 	%rd<16>;
	.reg .b64 	%fd<7>;

	ld.param.u64 	%rd8, [_Z6vecAddPdS_S_d_param_0];
	ld.param.u64 	%rd9, [_Z6vecAddPdS_S_d_param_1];
	ld.param.u64 	%rd10, [_Z6vecAddPdS_S_d_param_2];
	ld.param.f64 	%fd1, [_Z6vecAddPdS_S_d_param_3];
	mov.u32 	%r3, %tid.x;
	mov.u32 	%r1, %ntid.x;
	mov.u32 	%r4, %ctaid.x;
	mad.lo.s32 	%r2, %r1, %r4, %r3;
	cvt.rn.f64.u32 	%fd2, %r2;
	setp.leu.f64 	%p1, %fd1, %fd2;
	@%p1 bra 	$L__BB0_3;
	cvt.u64.u32 	%rd15, %r2;
	mov.u32 	%r5, %nctaid.x;
	mul.lo.s32 	%r6, %r5, %r1;
	cvt.u64.u32 	%rd2, %r6;
	cvta.to.global.u64 	%rd3, %rd8;
	cvta.to.global.u64 	%rd4, %rd9;
	cvta.to.global.u64 	%rd5, %rd10;
$L__BB0_2:
	shl.b64 	%rd11, %rd15, 3;
	add.s64 	%rd12, %rd3, %rd11;
	ld.global.f64 	%fd3, [%rd12];
	add.s64 	%rd13, %rd4, %rd11;
	ld.global.f64 	%fd4, [%rd13];
	add.f64 	%fd5, %fd3, %fd4;
	add.s64 	%rd14, %rd5, %rd11;
	st.global.f64 	[%rd14], %fd5;
	add.s64 	%rd15, %rd15, %rd2;
	cvt.rn.f64.u64 	%fd6, %rd15;
	setp.gt.f64 	%p2, %fd1, %fd6;
	@%p2 bra 	$L__BB0_2;
$L__BB0_3:
	ret;

}


// ===== COMPILED SASS (sm_100) =====

	.target	sm_100

	.elftype	@"ET_EXEC"


//--------------------- .note.nv.tkinfo           --------------------------
	.section	.note.nv.tkinfo,"",@"SHT_NOTE"
	.sectionflags	@"SHF_NOTE_NV_TKINFO"
	.tkinfo
        /*0018*/ 	.word	0x00000002
        /*0030*/ 	.string	""
        /*0030*/ 	.string	"ptxas"
        /*0030*/ 	.string	"Cuda compilation tools, release 13.0, V13.0.88"
        /*0030*/ 	.string	"Build cuda_13.0.r13.0/compiler.36424714_0"
        /*0030*/ 	.string	"-arch sm_100 -m 64 "



//--------------------- .note.nv.cuinfo           --------------------------
	.section	.note.nv.cuinfo,"",@"SHT_NOTE"
	.sectionflags	@"SHF_NOTE_NV_CUINFO"
        /*0018*/ 	.short	0x0002
        /*001a*/ 	.short	0x0064
        /*001c*/ 	.short	0x0082
	.zero		2


//--------------------- .nv.info                  --------------------------
	.section	.nv.info,"",@"SHT_CUDA_INFO"
	.align	4


	//----- nvinfo : EIATTR_REGCOUNT
	.align		4
        /*0000*/ 	.byte	0x04, 0x2f
        /*0002*/ 	.short	(.L_1 - .L_0)
	.align		4
.L_0:
        /*0004*/ 	.word	index@(_Z6vecAddPdS_S_d)
        /*0008*/ 	.word	0x00000010


	//----- nvinfo : EIATTR_FRAME_SIZE
	.align		4
.L_1:
        /*000c*/ 	.byte	0x04, 0x11
        /*000e*/ 	.short	(.L_3 - .L_2)
	.align		4
.L_2:
        /*0010*/ 	.word	index@(_Z6vecAddPdS_S_d)
        /*0014*/ 	.word	0x00000000


	//----- nvinfo : EIATTR_MIN_STACK_SIZE
	.align		4
.L_3:
        /*0018*/ 	.byte	0x04, 0x12
        /*001a*/ 	.short	(.L_5 - .L_4)
	.align		4
.L_4:
        /*001c*/ 	.word	index@(_Z6vecAddPdS_S_d)
        /*0020*/ 	.word	0x00000000
.L_5:


//--------------------- .nv.compat                --------------------------
	.section	.nv.compat,"",@"SHT_CUDA_COMPAT_INFO"
	.align	4
        /*0000*/ 	.byte	0x02, 0x09, 0x00, 0x00, 0x02, 0x02, 0x01, 0x00, 0x02, 0x05, 0x05, 0x00, 0x03, 0x07, 0x01, 0x01
        /*0010*/ 	.byte	0x02, 0x03, 0x00, 0x00, 0x02, 0x06, 0x01, 0x00, 0x04, 0x0b, 0x08, 0x00, 0x01, 0x00, 0x00, 0x00
        /*0020*/ 	.byte	0x00, 0x00, 0x00, 0x00


//--------------------- .nv.info._Z6vecAddPdS_S_d --------------------------
	.section	.nv.info._Z6vecAddPdS_S_d,"",@"SHT_CUDA_INFO"
	.sectionflags	@""
	.align	4


	//----- nvinfo : EIATTR_CUDA_API_VERSION
	.align		4
        /*0000*/ 	.byte	0x04, 0x37
        /*0002*/ 	.short	(.L_7 - .L_6)
.L_6:
        /*0004*/ 	.word	0x00000082


	//----- nvinfo : EIATTR_KPARAM_INFO
	.align		4
.L_7:
        /*0008*/ 	.byte	0x04, 0x17
        /*000a*/ 	.short	(.L_9 - .L_8)
.L_8:
        /*000c*/ 	.word	0x00000000
        /*0010*/ 	.short	0x0003
        /*0012*/ 	.short	0x0018
        /*0014*/ 	.byte	0x00, 0xf0, 0x21, 0x00


	//----- nvinfo : EIATTR_KPARAM_INFO
	.align		4
.L_9:
        /*0018*/ 	.byte	0x04, 0x17
        /*001a*/ 	.short	(.L_11 - .L_10)
.L_10:
        /*001c*/ 	.word	0x00000000
        /*0020*/ 	.short	0x0002
        /*0022*/ 	.short	0x0010
        /*0024*/ 	.byte	0x00, 0xf5, 0x21, 0x00


	//----- nvinfo : EIATTR_KPARAM_INFO
	.align		4
.L_11:
        /*0028*/ 	.byte	0x04, 0x17
        /*002a*/ 	.short	(.L_13 - .L_12)
.L_12:
        /*002c*/ 	.word	0x00000000
        /*0030*/ 	.short	0x0001
        /*0032*/ 	.short	0x0008
        /*0034*/ 	.byte	0x00, 0xf5, 0x21, 0x00


	//----- nvinfo : EIATTR_KPARAM_INFO
	.align		4
.L_13:
        /*0038*/ 	.byte	0x04, 0x17
        /*003a*/ 	.short	(.L_15 - .L_14)
.L_14:
        /*003c*/ 	.word	0x00000000
        /*0040*/ 	.short	0x0000
        /*0042*/ 	.short	0x0000
        /*0044*/ 	.byte	0x00, 0xf5, 0x21, 0x00


	//----- nvinfo : EIATTR_SPARSE_MMA_MASK
	.align		4
.L_15:
        /*0048*/ 	.byte	0x03, 0x50
        /*004a*/ 	.short	0x0000


	//----- nvinfo : EIATTR_MAXREG_COUNT
	.align		4
        /*004c*/ 	.byte	0x03, 0x1b
        /*004e*/ 	.short	0x00ff


	//----- nvinfo : EIATTR_MERCURY_ISA_VERSION
	.align		4
        /*0050*/ 	.byte	0x03, 0x5f
        /*0052*/ 	.short	0x0101


	//----- nvinfo : EIATTR_VRC_CTA_INIT_COUNT
	.align		4
        /*0054*/ 	.byte	0x02, 0x4a
	.zero		1
	.zero		1


	//----- nvinfo : EIATTR_EXIT_INSTR_OFFSETS
	.align		4
        /*0058*/ 	.byte	0x04, 0x1c
        /*005a*/ 	.short	(.L_17 - .L_16)


	//   ....[0]....
.L_16:
        /*005c*/ 	.word	0x00000080


	//   ....[1]....
        /*0060*/ 	.word	0x00000200


	//----- nvinfo : EIATTR_CRS_STACK_SIZE
	.align		4
.L_17:
        /*0064*/ 	.byte	0x04, 0x1e
        /*0066*/ 	.short	(.L_19 - .L_18)
.L_18:
        /*0068*/ 	.word	0x00000000


	//----- nvinfo : EIATTR_CBANK_PARAM_SIZE
	.align		4
.L_19:
        /*006c*/ 	.byte	0x03, 0x19
        /*006e*/ 	.short	0x0020


	//----- nvinfo : EIATTR_PARAM_CBANK
	.align		4
        /*0070*/ 	.byte	0x04, 0x0a
        /*0072*/ 	.short	(.L_21 - .L_20)
	.align		4
.L_20:
        /*0074*/ 	.word	index@(.nv.constant0._Z6vecAddPdS_S_d)
        /*0078*/ 	.short	0x0380
        /*007a*/ 	.short	0x0020


	//----- nvinfo : EIATTR_SW_WAR
	.align		4
.L_21:
        /*007c*/ 	.byte	0x04, 0x36
        /*007e*/ 	.short	(.L_23 - .L_22)
.L_22:
        /*0080*/ 	.word	0x00000008
.L_23:


//--------------------- .nv.callgraph             --------------------------
	.section	.nv.callgraph,"",@"SHT_CUDA_CALLGRAPH"
	.align	4
	.sectionentsize	8
	.align		4
        /*0000*/ 	.word	0x00000000
	.align		4
        /*0004*/ 	.word	0xffffffff
	.align		4
        /*0008*/ 	.word	0x00000000
	.align		4
        /*000c*/ 	.word	0xfffffffe
	.align		4
        /*0010*/ 	.word	0x00000000
	.align		4
        /*0014*/ 	.word	0xfffffffd
	.align		4
        /*0018*/ 	.word	0x00000000
	.align		4
        /*001c*/ 	.word	0xfffffffc


//--------------------- .text._Z6vecAddPdS_S_d    --------------------------
	.section	.text._Z6vecAddPdS_S_d,"ax",@progbits
	.align	128
        .global         _Z6vecAddPdS_S_d
        .type           _Z6vecAddPdS_S_d,@function
        .size           _Z6vecAddPdS_S_d,(.L_x_2 - _Z6vecAddPdS_S_d)
        .other          _Z6vecAddPdS_S_d,@"STO_CUDA_ENTRY STV_DEFAULT"
_Z6vecAddPdS_S_d:
.text._Z6vecAddPdS_S_d:
[----:B------:R-:W-:Y:S01]  /*0000*/  LDC R1, c[0x0][0x37c] ;  /* 0x0000df00ff017b82 */ /* 0x000fe20000000800 */
[----:B------:R-:W0:Y:S01]  /*0010*/  S2R R2, SR_TID.X ;  /* 0x0000000000027919 */ /* 0x000e220000002100 */
[----:B------:R-:W0:Y:S01]  /*0020*/  LDCU UR4, c[0x0][0x360] ;  /* 0x00006c00ff0477ac */ /* 0x000e220008000800 */
[----:B------:R-:W0:Y:S01]  /*0030*/  S2R R3, SR_CTAID.X ;  /* 0x0000000000037919 */ /* 0x000e220000002500 */
[----:B------:R-:W1:Y:S01]  /*0040*/  LDCU.64 UR8, c[0x0][0x398] ;  /* 0x00007300ff0877ac */ /* 0x000e620008000a00 */
[----:B0-----:R-:W-:-:S04]  /*0050*/  IMAD R2, R3, UR4, R2 ;  /* 0x0000000403027c24 */ /* 0x001fc8000f8e0202 */
[----:B------:R-:W1:Y:S02]  /*0060*/  I2F.F64.U32 R4, R2 ;  /* 0x0000000200047312 */ /* 0x000e640000201800 */
[----:B-1----:R-:W-:-:S14]  /*0070*/  DSETP.GEU.AND P0, PT, R4, UR8, PT ;  /* 0x0000000804007e2a */ /* 0x002fdc000bf0e000 */
[----:B------:R-:W-:Y:S05]  /*0080*/  @P0 EXIT ;  /* 0x000000000000094d */ /* 0x000fea0003800000 */
[----:B------:R-:W0:Y:S01]  /*0090*/  LDCU UR5, c[0x0][0x370] ;  /* 0x00006e00ff0577ac */ /* 0x000e220008000800 */
[----:B------:R-:W-:Y:S01]  /*00a0*/  IMAD.MOV.U32 R3, RZ, RZ, RZ ;  /* 0x000000ffff037224 */ /* 0x000fe200078e00ff */
[----:B------:R-:W1:Y:S01]  /*00b0*/  LDCU.64 UR6, c[0x0][0x358] ;  /* 0x00006b00ff0677ac */ /* 0x000e620008000a00 */
[----:B------:R-:W2:Y:S01]  /*00c0*/  LDCU.64 UR10, c[0x0][0x390] ;  /* 0x00007200ff0a77ac */ /* 0x000ea20008000a00 */
[----:B------:R-:W3:Y:S01]  /*00d0*/  LDCU.128 UR12, c[0x0][0x380] ;  /* 0x00007000ff0c77ac */ /* 0x000ee20008000c00 */
[----:B0-----:R-:W-:-:S12]  /*00e0*/  UIMAD UR4, UR4, UR5, URZ ;  /* 0x00000005040472a4 */ /* 0x001fd8000f8e02ff */
.L_x_0:
[C---:B------:R-:W-:Y:S01]  /*00f0*/  IMAD.SHL.U32 R12, R2.reuse, 0x8, RZ ;  /* 0x00000008020c7824 */ /* 0x040fe200078e00ff */
[----:B------:R-:W-:-:S04]  /*0100*/  SHF.L.U64.HI R0, R2, 0x3, R3 ;  /* 0x0000000302007819 */ /* 0x000fc80000010203 */
[C---:B---3--:R-:W-:Y:S02]  /*0110*/  IADD3 R8, P0, PT, R12.reuse, UR12, RZ ;  /* 0x0000000c0c087c10 */ /* 0x048fe4000ff1e0ff */
[----:B------:R-:W-:Y:S02]  /*0120*/  IADD3 R10, P1, PT, R12, UR14, RZ ;  /* 0x0000000e0c0a7c10 */ /* 0x000fe4000ff3e0ff */
[C---:B------:R-:W-:Y:S02]  /*0130*/  IADD3.X R9, PT, PT, R0.reuse, UR13, RZ, P0, !PT ;  /* 0x0000000d00097c10 */ /* 0x040fe400087fe4ff */
[----:B------:R-:W-:-:S03]  /*0140*/  IADD3.X R11, PT, PT, R0, UR15, RZ, P1, !PT ;  /* 0x0000000f000b7c10 */ /* 0x000fc60008ffe4ff */
[----:B-1----:R-:W3:Y:S04]  /*0150*/  LDG.E.64 R4, desc[UR6][R8.64] ;  /* 0x0000000608047981 */ /* 0x002ee8000c1e1b00 */
[----:B------:R-:W3:Y:S01]  /*0160*/  LDG.E.64 R6, desc[UR6][R10.64] ;  /* 0x000000060a067981 */ /* 0x000ee2000c1e1b00 */
[----:B------:R-:W-:Y:S02]  /*0170*/  IADD3 R2, P1, PT, R2, UR4, RZ ;  /* 0x0000000402027c10 */ /* 0x000fe4000ff3e0ff */
[----:B--2---:R-:W-:-:S03]  /*0180*/  IADD3 R12, P0, PT, R12, UR10, RZ ;  /* 0x0000000a0c0c7c10 */ /* 0x004fc6000ff1e0ff */
[----:B------:R-:W-:Y:S01]  /*0190*/  IMAD.X R3, RZ, RZ, R3, P1 ;  /* 0x000000ffff037224 */ /* 0x000fe200008e0603 */
[----:B------:R-:W-:Y:S01]  /*01a0*/  IADD3.X R13, PT, PT, R0, UR11, RZ, P0, !PT ;  /* 0x0000000b000d7c10 */ /* 0x000fe200087fe4ff */
[----:B---3--:R-:W-:Y:S02]  /*01b0*/  DADD R4, R4, R6 ;  /* 0x0000000004047229 */ /* 0x008fe40000000006 */
[----:B------:R-:W0:Y:S05]  /*01c0*/  I2F.F64.U64 R6, R2 ;  /* 0x0000000200067312 */ /* 0x000e2a0000301800 */
[----:B------:R4:W-:Y:S01]  /*01d0*/  STG.E.64 desc[UR6][R12.64], R4 ;  /* 0x000000040c007986 */ /* 0x0009e2000c101b06 */
[----:B0-----:R-:W-:-:S14]  /*01e0*/  DSETP.GEU.AND P0, PT, R6, UR8, PT ;  /* 0x0000000806007e2a */ /* 0x001fdc000bf0e000 */
[----:B----4-:R-:W-:Y:S05]  /*01f0*/  @!P0 BRA `(.L_x_0) ;  /* 0xfffffffc00bc8947 */ /* 0x010fea000383ffff */
[----:B------:R-:W-:Y:S05]  /*0200*/  EXIT ;  /* 0x000000000000794d */ /* 0x000fea0003800000 */
.L_x_1:
[----:B------:R-:W-:-:S00]  /*0210*/  BRA `(.L_x_1) ;  /* 0xfffffffc00fc7947 */ /* 0x000fc0000383ffff */
[----:B------:R-:W-:-:S00]  /*0220*/  NOP ;  /* 0x0000000000007918 */ /* 0x000fc00000000000 */
        /* <DEDUP_REMOVED lines=13> */
.L_x_2:


//--------------------- .nv.shared.reserved.0     --------------------------
	.section	.nv.shared.reserved.0,"aw",@nobits
	.weak		__nv_reservedSMEM_offset_0_alias
	.size		__nv_reservedSMEM_offset_0_alias, 0, 64
	.other		__nv_reservedSMEM_offset_0_alias,@"STO_CUDA_RESERVED_SHARED STV_DEFAULT"
__nv_reservedSMEM_offset_0_alias:
	.zero		0
	.zero		64


//--------------------- .nv.constant0._Z6vecAddPdS_S_d --------------------------
	.section	.nv.constant0._Z6vecAddPdS_S_d,"a",@progbits
	.sectionflags	@""
	.align	4
.nv.constant0._Z6vecAddPdS_S_d:
	.zero		928


//--------------------- SYMBOLS --------------------------

	.type		.nv.reservedSmem.offset0,@object
	.size		.nv.reservedSmem.offset0,0x4
